	.headerflags	@"EF_CUDA_TEXMODE_UNIFIED EF_CUDA_64BIT_ADDRESS EF_CUDA_ACCELERATORS EF_CUDA_SM90 EF_CUDA_VIRTUAL_SM(EF_CUDA_SM90)"
	.elftype	@"ET_EXEC"


//--------------------- .nv.info                  --------------------------
	.section	.nv.info,"",@"SHT_CUDA_INFO"
	.align	4


	//----- nvinfo : EIATTR_REGCOUNT
	.align		4
        /*0000*/ 	.byte	0x04, 0x2f
        /*0002*/ 	.short	(.L_1 - .L_0)
	.align		4
.L_0:
        /*0004*/ 	.word	index@(triton_poi_fused_add_8)
        /*0008*/ 	.word	0x00000020


	//----- nvinfo : EIATTR_MIN_STACK_SIZE
	.align		4
.L_1:
        /*000c*/ 	.byte	0x04, 0x12
        /*000e*/ 	.short	(.L_3 - .L_2)
	.align		4
.L_2:
        /*0010*/ 	.word	index@(triton_poi_fused_add_8)
        /*0014*/ 	.word	0x00000000


	//----- nvinfo : EIATTR_FRAME_SIZE
	.align		4
.L_3:
        /*0018*/ 	.byte	0x04, 0x11
        /*001a*/ 	.short	(.L_5 - .L_4)
	.align		4
.L_4:
        /*001c*/ 	.word	index@(triton_poi_fused_add_8)
        /*0020*/ 	.word	0x00000000


	//----- nvinfo : EIATTR_MIN_STACK_SIZE
	.align		4
.L_5:
        /*0024*/ 	.byte	0x04, 0x12
        /*0026*/ 	.short	(.L_7 - .L_6)
	.align		4
.L_6:
        /*0028*/ 	.word	index@(triton_poi_fused_add_8)
        /*002c*/ 	.word	0x00000000
.L_7:


//--------------------- .nv.info.triton_poi_fused_add_8 --------------------------
	.section	.nv.info.triton_poi_fused_add_8,"",@"SHT_CUDA_INFO"
	.sectionflags	@""
	.align	4


	//----- nvinfo : EIATTR_CUDA_API_VERSION
	.align		4
        /*0000*/ 	.byte	0x04, 0x37
        /*0002*/ 	.short	(.L_9 - .L_8)
.L_8:
        /*0004*/ 	.word	0x0000007c


	//----- nvinfo : EIATTR_KPARAM_INFO
	.align		4
.L_9:
        /*0008*/ 	.byte	0x04, 0x17
        /*000a*/ 	.short	(.L_11 - .L_10)
.L_10:
        /*000c*/ 	.word	0x00000000
        /*0010*/ 	.short	0x0007
        /*0012*/ 	.short	0x0034
        /*0014*/ 	.byte	0x00, 0xf0, 0x11, 0x00


	//----- nvinfo : EIATTR_KPARAM_INFO
	.align		4
.L_11:
        /*0018*/ 	.byte	0x04, 0x17
        /*001a*/ 	.short	(.L_13 - .L_12)
.L_12:
        /*001c*/ 	.word	0x00000000
        /*0020*/ 	.short	0x0006
        /*0022*/ 	.short	0x0030
        /*0024*/ 	.byte	0x00, 0xf0, 0x11, 0x00


	//----- nvinfo : EIATTR_KPARAM_INFO
	.align		4
.L_13:
        /*0028*/ 	.byte	0x04, 0x17
        /*002a*/ 	.short	(.L_15 - .L_14)
.L_14:
        /*002c*/ 	.word	0x00000000
        /*0030*/ 	.short	0x0005
        /*0032*/ 	.short	0x0028
        /*0034*/ 	.byte	0x00, 0xf4, 0x21, 0x00


	//----- nvinfo : EIATTR_KPARAM_INFO
	.align		4
.L_15:
        /*0038*/ 	.byte	0x04, 0x17
        /*003a*/ 	.short	(.L_17 - .L_16)
.L_16:
        /*003c*/ 	.word	0x00000000
        /*0040*/ 	.short	0x0004
        /*0042*/ 	.short	0x0020
        /*0044*/ 	.byte	0x00, 0xf4, 0x21, 0x00


	//----- nvinfo : EIATTR_KPARAM_INFO
	.align		4
.L_17:
        /*0048*/ 	.byte	0x04, 0x17
        /*004a*/ 	.short	(.L_19 - .L_18)
.L_18:
        /*004c*/ 	.word	0x00000000
        /*0050*/ 	.short	0x0003
        /*0052*/ 	.short	0x0018
        /*0054*/ 	.byte	0x00, 0xf4, 0x21, 0x00


	//----- nvinfo : EIATTR_KPARAM_INFO
	.align		4
.L_19:
        /*0058*/ 	.byte	0x04, 0x17
        /*005a*/ 	.short	(.L_21 - .L_20)
.L_20:
        /*005c*/ 	.word	0x00000000
        /*0060*/ 	.short	0x0002
        /*0062*/ 	.short	0x0010
        /*0064*/ 	.byte	0x00, 0xf4, 0x21, 0x00


	//----- nvinfo : EIATTR_KPARAM_INFO
	.align		4
.L_21:
        /*0068*/ 	.byte	0x04, 0x17
        /*006a*/ 	.short	(.L_23 - .L_22)
.L_22:
        /*006c*/ 	.word	0x00000000
        /*0070*/ 	.short	0x0001
        /*0072*/ 	.short	0x0008
        /*0074*/ 	.byte	0x00, 0xf4, 0x21, 0x00


	//----- nvinfo : EIATTR_KPARAM_INFO
	.align		4
.L_23:
        /*0078*/ 	.byte	0x04, 0x17
        /*007a*/ 	.short	(.L_25 - .L_24)
.L_24:
        /*007c*/ 	.word	0x00000000
        /*0080*/ 	.short	0x0000
        /*0082*/ 	.short	0x0000
        /*0084*/ 	.byte	0x00, 0xf4, 0x21, 0x00


	//----- nvinfo : EIATTR_SPARSE_MMA_MASK
	.align		4
.L_25:
        /*0088*/ 	.byte	0x03, 0x50
        /*008a*/ 	.short	0x0000


	//----- nvinfo : EIATTR_MAXREG_COUNT
	.align		4
        /*008c*/ 	.byte	0x03, 0x1b
        /*008e*/ 	.short	0x00ff


	//----- nvinfo : EIATTR_EXIT_INSTR_OFFSETS
	.align		4
        /*0090*/ 	.byte	0x04, 0x1c
        /*0092*/ 	.short	(.L_27 - .L_26)


	//   ....[0]....
.L_26:
        /*0094*/ 	.word	0x00001550


	//   ....[1]....
        /*0098*/ 	.word	0x000015b0


	//----- nvinfo : EIATTR_REQNTID
	.align		4
.L_27:
        /*009c*/ 	.byte	0x04, 0x10
        /*009e*/ 	.short	(.L_29 - .L_28)
.L_28:
        /*00a0*/ 	.word	0x00000080
        /*00a4*/ 	.word	0x00000001
        /*00a8*/ 	.word	0x00000001


	//----- nvinfo : EIATTR_CBANK_PARAM_SIZE
	.align		4
.L_29:
        /*00ac*/ 	.byte	0x03, 0x19
        /*00ae*/ 	.short	0x0038


	//----- nvinfo : EIATTR_PARAM_CBANK
	.align		4
        /*00b0*/ 	.byte	0x04, 0x0a
        /*00b2*/ 	.short	(.L_31 - .L_30)
	.align		4
.L_30:
        /*00b4*/ 	.word	index@(.nv.constant0.triton_poi_fused_add_8)
        /*00b8*/ 	.short	0x0210
        /*00ba*/ 	.short	0x0038


	//----- nvinfo : EIATTR_SW_WAR
	.align		4
.L_31:
        /*00bc*/ 	.byte	0x04, 0x36
        /*00be*/ 	.short	(.L_33 - .L_32)
.L_32:
        /*00c0*/ 	.word	0x00000008
.L_33:


//--------------------- .nv.callgraph             --------------------------
	.section	.nv.callgraph,"",@"SHT_CUDA_CALLGRAPH"
	.align	4
	.sectionentsize	8
	.align		4
        /*0000*/ 	.word	0x00000000
	.align		4
        /*0004*/ 	.word	0xffffffff
	.align		4
        /*0008*/ 	.word	0x00000000
	.align		4
        /*000c*/ 	.word	0xfffffffe
	.align		4
        /*0010*/ 	.word	0x00000000
	.align		4
        /*0014*/ 	.word	0xfffffffd
	.align		4
        /*0018*/ 	.word	0x00000000
	.align		4
        /*001c*/ 	.word	0xfffffffc


//--------------------- .text.triton_poi_fused_add_8 --------------------------
	.section	.text.triton_poi_fused_add_8,"ax",@progbits
	.sectionflags	@"SHF_BARRIERS=1"
	.align	128
        .global         triton_poi_fused_add_8
        .type           triton_poi_fused_add_8,@function
        .size           triton_poi_fused_add_8,(.L_x_1 - triton_poi_fused_add_8)
        .other          triton_poi_fused_add_8,@"STO_CUDA_ENTRY STV_DEFAULT"
triton_poi_fused_add_8:
.text.triton_poi_fused_add_8:
[----:B------:R-:W0:Y:S02]  /*0000*/  LDC R1, c[0x0][0x28] ;  /* 0x00000a00ff017b82 */ /* 0x000e240000000800 */
[----:B------:R-:W1:Y:S01]  /*0010*/  S2R R5, SR_TID.X ;  /* 0x0000000000057919 */ /* 0x000e620000002100 */
[----:B------:R-:W-:Y:S01]  /*0020*/  ULDC.64 UR6, c[0x0][0x208] ;  /* 0x0000820000067ab9 */ /* 0x000fe20000000a00 */
[----:B------:R-:W2:Y:S01]  /*0030*/  S2R R12, SR_CTAID.Y ;  /* 0x00000000000c7919 */ /* 0x000ea20000002600 */
[----:B------:R-:W3:Y:S01]  /*0040*/  S2R R2, SR_CTAID.X ;  /* 0x0000000000027919 */ /* 0x000ee20000002500 */
[----:B-1----:R-:W-:Y:S01]  /*0050*/  SHF.R.U32.HI R19, RZ, 0x6, R5 ;  /* 0x00000006ff137819 */ /* 0x002fe20000011605 */
[C---:B------:R-:W-:Y:S01]  /*0060*/  IMAD.SHL.U32 R0, R5.reuse, 0x4, RZ ;  /* 0x0000000405007824 */ /* 0x040fe200078e00ff */
[----:B------:R-:W-:Y:S01]  /*0070*/  LOP3.LUT R5, R5, 0x7f, RZ, 0xc0, !PT ;  /* 0x0000007f05057812 */ /* 0x000fe200078ec0ff */
[----:B--2---:R-:W-:Y:S01]  /*0080*/  IMAD.SHL.U32 R12, R12, 0x4, RZ ;  /* 0x000000040c0c7824 */ /* 0x004fe200078e00ff */
[----:B------:R-:W-:Y:S02]  /*0090*/  SGXT.U32 R19, R19, 0x1 ;  /* 0x000000011313781a */ /* 0x000fe40000000000 */
[----:B------:R-:W-:Y:S01]  /*00a0*/  LOP3.LUT R0, R0, 0xfc, RZ, 0xc0, !PT ;  /* 0x000000fc00007812 */ /* 0x000fe200078ec0ff */
[----:B------:R-:W-:Y:S01]  /*00b0*/  IMAD.HI R3, R12, 0x2aaaaaab, RZ ;  /* 0x2aaaaaab0c037827 */ /* 0x000fe200078e02ff */
[----:B------:R-:W-:-:S02]  /*00c0*/  LOP3.LUT R11, R12, 0x2, R19, 0xfe, !PT ;  /* 0x000000020c0b7812 */ /* 0x000fc400078efe13 */
[--C-:B---3--:R-:W-:Y:S02]  /*00d0*/  PRMT R5, R5, 0x6540, R2.reuse ;  /* 0x0000654005057816 */ /* 0x108fe40000000002 */
[--C-:B------:R-:W-:Y:S01]  /*00e0*/  PRMT R23, R0, 0x6540, R2.reuse ;  /* 0x0000654000177816 */ /* 0x100fe20000000002 */
[----:B------:R-:W-:Y:S01]  /*00f0*/  IMAD.HI R10, R11, 0x2aaaaaab, RZ ;  /* 0x2aaaaaab0b0a7827 */ /* 0x000fe200078e02ff */
[----:B------:R-:W-:Y:S02]  /*0100*/  SHF.R.S32.HI R6, RZ, 0x17, R2 ;  /* 0x00000017ff067819 */ /* 0x000fe40000011402 */
[----:B------:R-:W-:Y:S02]  /*0110*/  SHF.R.S32.HI R2, RZ, 0x1f, R5 ;  /* 0x0000001fff027819 */ /* 0x000fe40000011405 */
[----:B------:R-:W-:Y:S02]  /*0120*/  SHF.R.U32.HI R7, RZ, 0x1f, R10 ;  /* 0x0000001fff077819 */ /* 0x000fe4000001160a */
[----:B------:R-:W-:-:S02]  /*0130*/  SHF.R.U32.HI R0, RZ, 0x1f, R3 ;  /* 0x0000001fff007819 */ /* 0x000fc40000011603 */
[----:B------:R-:W-:Y:S02]  /*0140*/  LEA.HI R10, R10, R7, RZ, 0x1c ;  /* 0x000000070a0a7211 */ /* 0x000fe400078fe0ff */
[----:B------:R-:W-:Y:S02]  /*0150*/  LOP3.LUT R7, R5, 0x80, RZ, 0xfc, !PT ;  /* 0x0000008005077812 */ /* 0x000fe400078efcff */
[----:B------:R-:W-:Y:S01]  /*0160*/  LEA.HI R4, R2, R5, RZ, 0x4 ;  /* 0x0000000502047211 */ /* 0x000fe200078f20ff */
[----:B------:R-:W-:Y:S01]  /*0170*/  IMAD R10, R10, -0x60, R11 ;  /* 0xffffffa00a0a7824 */ /* 0x000fe200078e020b */
[----:B------:R-:W-:Y:S02]  /*0180*/  SGXT R6, R6, 0x1 ;  /* 0x000000010606781a */ /* 0x000fe40000000200 */
[----:B------:R-:W-:Y:S02]  /*0190*/  LOP3.LUT R9, R23, 0x1, RZ, 0xfc, !PT ;  /* 0x0000000117097812 */ /* 0x000fe400078efcff */
[----:B------:R-:W-:-:S02]  /*01a0*/  LOP3.LUT R19, R12, R19, RZ, 0xfc, !PT ;  /* 0x000000130c137212 */ /* 0x000fc400078efcff */
[----:B------:R-:W-:Y:S02]  /*01b0*/  LEA.HI.SX32 R3, R3, R0, 0x1c ;  /* 0x0000000003037211 */ /* 0x000fe400078fe2ff */
[----:B------:R-:W-:Y:S01]  /*01c0*/  SHF.R.S32.HI R8, RZ, 0x1f, R7 ;  /* 0x0000001fff087819 */ /* 0x000fe20000011407 */
[----:B------:R-:W-:Y:S01]  /*01d0*/  IMAD.HI R18, R19, 0x2aaaaaab, RZ ;  /* 0x2aaaaaab13127827 */ /* 0x000fe200078e02ff */
[----:B------:R-:W-:Y:S02]  /*01e0*/  LOP3.LUT R0, R4, 0xfff0, RZ, 0xc0, !PT ;  /* 0x0000fff004007812 */ /* 0x000fe400078ec0ff */
[----:B------:R-:W-:Y:S02]  /*01f0*/  LEA.HI R2, R6, R9, RZ, 0x4 ;  /* 0x0000000906027211 */ /* 0x000fe400078f20ff */
[----:B------:R-:W-:Y:S01]  /*0200*/  LEA.HI R8, R8, R7, RZ, 0x4 ;  /* 0x0000000708087211 */ /* 0x000fe200078f20ff */
[----:B------:R-:W-:Y:S01]  /*0210*/  IMAD.IADD R0, R5, 0x1, -R0 ;  /* 0x0000000105007824 */ /* 0x000fe200078e0a00 */
[----:B------:R-:W-:-:S02]  /*0220*/  LOP3.LUT R2, R2, 0xfff0, RZ, 0xc0, !PT ;  /* 0x0000fff002027812 */ /* 0x000fc400078ec0ff */
[----:B------:R-:W-:Y:S02]  /*0230*/  LOP3.LUT R14, R8, 0xfff0, RZ, 0xc0, !PT ;  /* 0x0000fff0080e7812 */ /* 0x000fe400078ec0ff */
[----:B------:R-:W-:Y:S01]  /*0240*/  SHF.R.U32.HI R13, RZ, 0x1f, R18 ;  /* 0x0000001fff0d7819 */ /* 0x000fe20000011612 */
[----:B------:R-:W-:Y:S01]  /*0250*/  IMAD.IADD R20, R9, 0x1, -R2 ;  /* 0x0000000109147824 */ /* 0x000fe200078e0a02 */
[----:B------:R-:W-:Y:S01]  /*0260*/  SHF.R.S32.HI R4, RZ, 0x4, R4 ;  /* 0x00000004ff047819 */ /* 0x000fe20000011404 */
[----:B------:R-:W-:Y:S01]  /*0270*/  IMAD.IADD R2, R7, 0x1, -R14 ;  /* 0x0000000107027824 */ /* 0x000fe200078e0a0e */
[----:B------:R-:W-:Y:S02]  /*0280*/  PRMT R15, R0, 0x8880, RZ ;  /* 0x00008880000f7816 */ /* 0x000fe400000000ff */
[----:B------:R-:W-:Y:S02]  /*0290*/  LEA.HI R18, R18, R13, RZ, 0x1c ;  /* 0x0000000d12127211 */ /* 0x000fe400078fe0ff */
[----:B------:R-:W-:-:S02]  /*02a0*/  LEA.HI R13, R4, R4, RZ, 0x3 ;  /* 0x00000004040d7211 */ /* 0x000fc400078f18ff */
[----:B------:R-:W-:Y:S01]  /*02b0*/  PRMT R15, R15, 0x7710, RZ ;  /* 0x000077100f0f7816 */ /* 0x000fe200000000ff */
[----:B------:R-:W-:Y:S01]  /*02c0*/  IMAD R18, R18, -0x60, R19 ;  /* 0xffffffa012127824 */ /* 0x000fe200078e0213 */
[----:B------:R-:W-:Y:S02]  /*02d0*/  PRMT R16, R2, 0x8880, RZ ;  /* 0x0000888002107816 */ /* 0x000fe400000000ff */
[----:B------:R-:W-:Y:S02]  /*02e0*/  LOP3.LUT R13, R13, 0xfffff8, RZ, 0xc0, !PT ;  /* 0x00fffff80d0d7812 */ /* 0x000fe400078ec0ff */
[----:B------:R-:W-:Y:S02]  /*02f0*/  SHF.R.U32.HI R15, RZ, 0xc, R15 ;  /* 0x0000000cff0f7819 */ /* 0x000fe4000001160f */
[----:B------:R-:W-:Y:S01]  /*0300*/  SHF.R.S32.HI R9, RZ, 0x4, R8 ;  /* 0x00000004ff097819 */ /* 0x000fe20000011408 */
[----:B------:R-:W-:Y:S01]  /*0310*/  IMAD.IADD R4, R4, 0x1, -R13 ;  /* 0x0000000104047824 */ /* 0x000fe200078e0a0d */
[----:B------:R-:W-:-:S02]  /*0320*/  PRMT R16, R16, 0x7710, RZ ;  /* 0x0000771010107816 */ /* 0x000fc400000000ff */
[----:B------:R-:W-:Y:S02]  /*0330*/  LOP3.LUT R15, R15, 0x7, RZ, 0xc0, !PT ;  /* 0x000000070f0f7812 */ /* 0x000fe400078ec0ff */
[----:B------:R-:W-:Y:S02]  /*0340*/  LEA.HI R13, R9, R9, RZ, 0x3 ;  /* 0x00000009090d7211 */ /* 0x000fe400078f18ff */
[----:B------:R-:W-:Y:S01]  /*0350*/  SHF.R.U32.HI R16, RZ, 0xc, R16 ;  /* 0x0000000cff107819 */ /* 0x000fe20000011610 */
[----:B------:R-:W-:Y:S01]  /*0360*/  IMAD.IADD R15, R0, 0x1, R15 ;  /* 0x00000001000f7824 */ /* 0x000fe200078e020f */
[----:B------:R-:W-:Y:S02]  /*0370*/  LOP3.LUT R14, R13, 0xfffff8, RZ, 0xc0, !PT ;  /* 0x00fffff80d0e7812 */ /* 0x000fe400078ec0ff */
[----:B------:R-:W-:Y:S02]  /*0380*/  SHF.R.S32.HI R8, RZ, 0x1f, R23 ;  /* 0x0000001fff087819 */ /* 0x000fe40000011417 */
[----:B------:R-:W-:Y:S01]  /*0390*/  LOP3.LUT R13, R16, 0x7, RZ, 0xc0, !PT ;  /* 0x00000007100d7812 */ /* 0x000fe200078ec0ff */
[----:B------:R-:W-:Y:S01]  /*03a0*/  IMAD.IADD R9, R9, 0x1, -R14 ;  /* 0x0000000109097824 */ /* 0x000fe200078e0a0e */
[----:B------:R-:W-:-:S02]  /*03b0*/  PRMT R17, R15, 0x8880, RZ ;  /* 0x000088800f117816 */ /* 0x000fc400000000ff */
[----:B------:R-:W-:Y:S01]  /*03c0*/  LEA.HI R8, R8, R23, RZ, 0x4 ;  /* 0x0000001708087211 */ /* 0x000fe200078f20ff */
[----:B------:R-:W-:Y:S01]  /*03d0*/  IMAD.IADD R13, R2, 0x1, R13 ;  /* 0x00000001020d7824 */ /* 0x000fe200078e020d */
[----:B------:R-:W-:Y:S02]  /*03e0*/  LOP3.LUT R15, R15, 0xf8, RZ, 0xc0, !PT ;  /* 0x000000f80f0f7812 */ /* 0x000fe400078ec0ff */
[----:B------:R-:W-:Y:S02]  /*03f0*/  SHF.R.S32.HI R27, RZ, 0x4, R8 ;  /* 0x00000004ff1b7819 */ /* 0x000fe40000011408 */
[----:B------:R-:W-:Y:S01]  /*0400*/  PRMT R16, R17, 0x7710, RZ ;  /* 0x0000771011107816 */ /* 0x000fe200000000ff */
[----:B------:R-:W-:Y:S01]  /*0410*/  IMAD.MOV R17, RZ, RZ, -R15 ;  /* 0x000000ffff117224 */ /* 0x000fe200078e0a0f */
[----:B------:R-:W-:Y:S02]  /*0420*/  LOP3.LUT R15, R13, 0xf8, RZ, 0xc0, !PT ;  /* 0x000000f80d0f7812 */ /* 0x000fe400078ec0ff */
[----:B------:R-:W-:-:S02]  /*0430*/  LEA.HI R14, R27, R27, RZ, 0x3 ;  /* 0x0000001b1b0e7211 */ /* 0x000fc400078f18ff */
[----:B------:R-:W-:Y:S01]  /*0440*/  SHF.R.U32.HI R16, RZ, 0x3, R16 ;  /* 0x00000003ff107819 */ /* 0x000fe20000011610 */
[----:B------:R-:W-:Y:S01]  /*0450*/  IMAD.MOV R21, RZ, RZ, -R15 ;  /* 0x000000ffff157224 */ /* 0x000fe200078e0a0f */
[----:B------:R-:W-:Y:S02]  /*0460*/  LOP3.LUT R14, R14, 0x1ffffff8, RZ, 0xc0, !PT ;  /* 0x1ffffff80e0e7812 */ /* 0x000fe400078ec0ff */
[----:B------:R-:W-:Y:S02]  /*0470*/  PRMT R15, R13, 0x8880, RZ ;  /* 0x000088800d0f7816 */ /* 0x000fe400000000ff */
[----:B------:R-:W-:Y:S01]  /*0480*/  PRMT R17, R17, 0x7710, RZ ;  /* 0x0000771011117816 */ /* 0x000fe200000000ff */
[----:B------:R-:W-:Y:S01]  /*0490*/  IMAD.IADD R27, R27, 0x1, -R14 ;  /* 0x000000011b1b7824 */ /* 0x000fe200078e0a0e */
[----:B------:R-:W-:Y:S02]  /*04a0*/  LOP3.LUT R16, R16, 0xffff, RZ, 0xc0, !PT ;  /* 0x0000ffff10107812 */ /* 0x000fe400078ec0ff */
[----:B------:R-:W-:Y:S01]  /*04b0*/  PRMT R15, R15, 0x7710, RZ ;  /* 0x000077100f0f7816 */ /* 0x000fe200000000ff */
[----:B------:R-:W-:Y:S01]  /*04c0*/  IMAD.IADD R14, R0, 0x1, R17 ;  /* 0x00000001000e7824 */ /* 0x000fe200078e0211 */
[----:B------:R-:W-:Y:S01]  /*04d0*/  PRMT R16, R16, 0x8880, RZ ;  /* 0x0000888010107816 */ /* 0x000fe200000000ff */
[----:B------:R-:W-:Y:S01]  /*04e0*/  IMAD.SHL.U32 R27, R27, 0x8, RZ ;  /* 0x000000081b1b7824 */ /* 0x000fe200078e00ff */
[----:B------:R-:W-:-:S02]  /*04f0*/  SHF.R.U32.HI R15, RZ, 0x3, R15 ;  /* 0x00000003ff0f7819 */ /* 0x000fc4000001160f */
[----:B------:R-:W-:Y:S01]  /*0500*/  LOP3.LUT R8, R8, 0xfff0, RZ, 0xc0, !PT ;  /* 0x0000fff008087812 */ /* 0x000fe200078ec0ff */
[----:B------:R-:W-:Y:S01]  /*0510*/  IMAD.MOV.U32 R17, RZ, RZ, R16 ;  /* 0x000000ffff117224 */ /* 0x000fe200078e0010 */
[----:B------:R-:W-:Y:S01]  /*0520*/  ISETP.GE.AND P2, PT, R12, 0x180, PT ;  /* 0x000001800c00780c */ /* 0x000fe20003f46270 */
[----:B------:R-:W-:Y:S01]  /*0530*/  IMAD R12, R3, -0x60, R12 ;  /* 0xffffffa0030c7824 */ /* 0x000fe200078e020c */
[----:B------:R-:W-:Y:S01]  /*0540*/  LOP3.LUT R14, R14, 0xffff, RZ, 0xc0, !PT ;  /* 0x0000ffff0e0e7812 */ /* 0x000fe200078ec0ff */
[----:B------:R-:W-:Y:S01]  /*0550*/  IMAD.IADD R8, R23, 0x1, -R8 ;  /* 0x0000000117087824 */ /* 0x000fe200078e0a08 */
[----:B------:R-:W-:Y:S01]  /*0560*/  LOP3.LUT R15, R15, 0xffff, RZ, 0xc0, !PT ;  /* 0x0000ffff0f0f7812 */ /* 0x000fe200078ec0ff */
[----:B------:R-:W-:Y:S01]  /*0570*/  IMAD R0, R17, 0x8, R4 ;  /* 0x0000000811007824 */ /* 0x000fe200078e0204 */
[----:B------:R-:W-:Y:S01]  /*0580*/  PRMT R13, R21, 0x7710, RZ ;  /* 0x00007710150d7816 */ /* 0x000fe200000000ff */
[----:B------:R-:W-:Y:S01]  /*0590*/  IMAD R3, R3, 0x6000, R12 ;  /* 0x0000600003037824 */ /* 0x000fe200078e020c */
[----:B------:R-:W-:Y:S01]  /*05a0*/  ISETP.LT.AND P1, PT, R5, 0x100, !P2 ;  /* 0x000001000500780c */ /* 0x000fe20005721270 */
[----:B------:R-:W-:Y:S01]  /*05b0*/  IMAD R0, R0, 0x300, RZ ;  /* 0x0000030000007824 */ /* 0x000fe200078e02ff */
[----:B------:R-:W-:Y:S01]  /*05c0*/  PRMT R14, R14, 0x8880, RZ ;  /* 0x000088800e0e7816 */ /* 0x000fe200000000ff */
[----:B------:R-:W-:Y:S01]  /*05d0*/  IMAD.IADD R13, R2, 0x1, R13 ;  /* 0x00000001020d7824 */ /* 0x000fe200078e020d */
[----:B------:R-:W-:Y:S01]  /*05e0*/  LEA.HI R5, R6, R5, RZ, 0x7 ;  /* 0x0000000506057211 */ /* 0x000fe200078f38ff */
[----:B------:R-:W-:Y:S01]  /*05f0*/  IMAD R28, R18, 0x40, R27 ;  /* 0x00000040121c7824 */ /* 0x000fe200078e021b */
[----:B------:R-:W-:Y:S01]  /*0600*/  PRMT R16, R15, 0x8880, RZ ;  /* 0x000088800f107816 */ /* 0x000fe200000000ff */
[----:B------:R-:W-:Y:S01]  /*0610*/  IMAD.MOV.U32 R15, RZ, RZ, R14 ;  /* 0x000000ffff0f7224 */ /* 0x000fe200078e000e */
[----:B------:R-:W-:-:S02]  /*0620*/  PRMT R4, R8, 0x8880, RZ ;  /* 0x0000888008047816 */ /* 0x000fc400000000ff */
[----:B------:R-:W-:Y:S01]  /*0630*/  SHF.R.U32.HI R2, RZ, 0x7, R5 ;  /* 0x00000007ff027819 */ /* 0x000fe20000011605 */
[----:B------:R-:W-:Y:S01]  /*0640*/  IMAD.MOV.U32 R14, RZ, RZ, R16 ;  /* 0x000000ffff0e7224 */ /* 0x000fe200078e0010 */
[----:B------:R-:W-:Y:S02]  /*0650*/  PRMT R5, R20, 0x8880, RZ ;  /* 0x0000888014057816 */ /* 0x000fe400000000ff */
[----:B------:R-:W-:Y:S01]  /*0660*/  PRMT R4, R4, 0x7710, RZ ;  /* 0x0000771004047816 */ /* 0x000fe200000000ff */
[----:B------:R-:W-:Y:S01]  /*0670*/  IMAD R9, R14, 0x8, R9 ;  /* 0x000000080e097824 */ /* 0x000fe200078e0209 */
[----:B------:R-:W-:Y:S01]  /*0680*/  PRMT R5, R5, 0x7710, RZ ;  /* 0x0000771005057816 */ /* 0x000fe200000000ff */
[----:B------:R-:W-:Y:S01]  /*0690*/  IMAD R2, R2, 0x80, R15 ;  /* 0x0000008002027824 */ /* 0x000fe200078e020f */
[----:B------:R-:W-:Y:S02]  /*06a0*/  SHF.R.U32.HI R14, RZ, 0xc, R4 ;  /* 0x0000000cff0e7819 */ /* 0x000fe40000011604 */
[----:B------:R-:W-:Y:S01]  /*06b0*/  SHF.R.U32.HI R16, RZ, 0xc, R5 ;  /* 0x0000000cff107819 */ /* 0x000fe20000011605 */
[----:B------:R-:W-:Y:S01]  /*06c0*/  IMAD R2, R2, 0x60, RZ ;  /* 0x0000006002027824 */ /* 0x000fe200078e02ff */
[----:B------:R-:W-:Y:S01]  /*06d0*/  LOP3.LUT R15, R14, 0x7, RZ, 0xc0, !PT ;  /* 0x000000070e0f7812 */ /* 0x000fe200078ec0ff */
[----:B------:R-:W1:Y:S01]  /*06e0*/  LDC.64 R4, c[0x0][0x218] ;  /* 0x00008600ff047b82 */ /* 0x000e620000000a00 */
[----:B------:R-:W-:-:S02]  /*06f0*/  LOP3.LUT R17, R16, 0x7, RZ, 0xc0, !PT ;  /* 0x0000000710117812 */ /* 0x000fc400078ec0ff */
[----:B------:R-:W-:Y:S01]  /*0700*/  LOP3.LUT R13, R13, 0xffff, RZ, 0xc0, !PT ;  /* 0x0000ffff0d0d7812 */ /* 0x000fe200078ec0ff */
[----:B------:R-:W-:Y:S01]  /*0710*/  IMAD.IADD R15, R8, 0x1, R15 ;  /* 0x00000001080f7824 */ /* 0x000fe200078e020f */
[----:B------:R-:W-:Y:S01]  /*0720*/  ISETP.LT.AND P3, PT, R7, 0x100, !P2 ;  /* 0x000001000700780c */ /* 0x000fe20005761270 */
[----:B------:R-:W-:Y:S01]  /*0730*/  IMAD.IADD R17, R20, 0x1, R17 ;  /* 0x0000000114117824 */ /* 0x000fe200078e0211 */
[----:B------:R-:W-:Y:S02]  /*0740*/  PRMT R14, R13, 0x8880, RZ ;  /* 0x000088800d0e7816 */ /* 0x000fe400000000ff */
[----:B------:R-:W-:Y:S02]  /*0750*/  LOP3.LUT R15, R15, 0xf8, RZ, 0xc0, !PT ;  /* 0x000000f80f0f7812 */ /* 0x000fe400078ec0ff */
[----:B------:R-:W-:Y:S02]  /*0760*/  LOP3.LUT R17, R17, 0xf8, RZ, 0xc0, !PT ;  /* 0x000000f811117812 */ /* 0x000fe400078ec0ff */
[----:B------:R-:W-:Y:S01]  /*0770*/  LEA.HI R7, R6, R7, RZ, 0x7 ;  /* 0x0000000706077211 */ /* 0x000fe200078f38ff */
[----:B------:R-:W-:Y:S01]  /*0780*/  IMAD.MOV R13, RZ, RZ, -R15 ;  /* 0x000000ffff0d7224 */ /* 0x000fe200078e0a0f */
[----:B------:R-:W-:Y:S01]  /*0790*/  ISETP.GE.AND P0, PT, R23, 0x100, PT ;  /* 0x000001001700780c */ /* 0x000fe20003f06270 */
[----:B------:R-:W-:Y:S01]  /*07a0*/  IMAD.MOV R15, RZ, RZ, -R17 ;  /* 0x000000ffff0f7224 */ /* 0x000fe200078e0a11 */
[----:B------:R-:W-:Y:S01]  /*07b0*/  SHF.R.U32.HI R7, RZ, 0x7, R7 ;  /* 0x00000007ff077819 */ /* 0x000fe20000011607 */
[----:B------:R-:W2:Y:S01]  /*07c0*/  LDC.64 R16, c[0x0][0x228] ;  /* 0x00008a00ff107b82 */ /* 0x000ea20000000a00 */
[----:B------:R-:W-:-:S02]  /*07d0*/  PRMT R13, R13, 0x7710, RZ ;  /* 0x000077100d0d7816 */ /* 0x000fc400000000ff */
[----:B------:R-:W-:Y:S01]  /*07e0*/  ISETP.LT.AND P4, PT, R19, 0x180, !P0 ;  /* 0x000001801300780c */ /* 0x000fe20004781270 */
[----:B------:R-:W-:Y:S01]  /*07f0*/  IMAD R7, R7, 0x80, R14 ;  /* 0x0000008007077824 */ /* 0x000fe200078e020e */
[----:B------:R-:W-:Y:S01]  /*0800*/  ISETP.GE.AND P6, PT, R19, 0x180, PT ;  /* 0x000001801300780c */ /* 0x000fe20003fc6270 */
[----:B------:R-:W-:Y:S01]  /*0810*/  IMAD.IADD R8, R8, 0x1, R13 ;  /* 0x0000000108087824 */ /* 0x000fe200078e020d */
[----:B------:R-:W-:Y:S01]  /*0820*/  IADD3 R13, R3, R2, R0 ;  /* 0x00000002030d7210 */ /* 0x000fe20007ffe000 */
[----:B------:R-:W-:Y:S01]  /*0830*/  IMAD R14, R9, 0x300, RZ ;  /* 0x00000300090e7824 */ /* 0x000fe200078e02ff */
[----:B------:R-:W-:Y:S01]  /*0840*/  ISETP.GE.AND P5, PT, R11, 0x180, PT ;  /* 0x000001800b00780c */ /* 0x000fe20003fa6270 */
[----:B------:R-:W-:Y:S01]  /*0850*/  IMAD R7, R7, 0x60, RZ ;  /* 0x0000006007077824 */ /* 0x000fe200078e02ff */
[----:B------:R-:W-:Y:S02]  /*0860*/  LOP3.LUT R8, R8, 0xffff, RZ, 0xc0, !PT ;  /* 0x0000ffff08087812 */ /* 0x000fe400078ec0ff */
[----:B------:R-:W-:-:S02]  /*0870*/  PRMT R15, R15, 0x7710, RZ ;  /* 0x000077100f0f7816 */ /* 0x000fc400000000ff */
[----:B------:R-:W-:Y:S02]  /*0880*/  IADD3 R14, R3, R7, R14 ;  /* 0x00000007030e7210 */ /* 0x000fe40007ffe00e */
[----:B------:R-:W-:Y:S01]  /*0890*/  PRMT R21, R8, 0x8880, RZ ;  /* 0x0000888008157816 */ /* 0x000fe200000000ff */
[----:B------:R-:W-:Y:S01]  /*08a0*/  IMAD.MOV.U32 R22, RZ, RZ, RZ ;  /* 0x000000ffff167224 */ /* 0x000fe200078e00ff */
[----:B------:R-:W-:Y:S01]  /*08b0*/  LOP3.LUT R7, R23, 0x2, RZ, 0xfc, !PT ;  /* 0x0000000217077812 */ /* 0x000fe200078efcff */
[----:B-1----:R-:W-:-:S03]  /*08c0*/  IMAD.WIDE R8, R10, 0x4, R4 ;  /* 0x000000040a087825 */ /* 0x002fc600078e0204 */
[----:B------:R-:W-:Y:S01]  /*08d0*/  LEA.HI R2, R6, R7, RZ, 0x4 ;  /* 0x0000000706027211 */ /* 0x000fe200078f20ff */
[----:B------:R-:W-:Y:S02]  /*08e0*/  IMAD.IADD R3, R28, 0x1, R21 ;  /* 0x000000011c037824 */ /* 0x000fe400078e0215 */
[----:B------:R-:W-:Y:S01]  /*08f0*/  IMAD.MOV.U32 R0, RZ, RZ, RZ ;  /* 0x000000ffff007224 */ /* 0x000fe200078e00ff */
[----:B------:R-:W-:Y:S01]  /*0900*/  LOP3.LUT R24, R2, 0xfff0, RZ, 0xc0, !PT ;  /* 0x0000fff002187812 */ /* 0x000fe200078ec0ff */
[----:B--2---:R-:W-:-:S04]  /*0910*/  IMAD.WIDE R2, R3, 0x4, R16 ;  /* 0x0000000403027825 */ /* 0x004fc800078e0210 */
[----:B------:R-:W-:Y:S01]  /*0920*/  IMAD.IADD R20, R20, 0x1, R15 ;  /* 0x0000000114147824 */ /* 0x000fe200078e020f */
[----:B------:R1:W2:Y:S01]  /*0930*/  @P4 LDG.E.EL R22, desc[UR6][R2.64] ;  /* 0x0000000602164981 */ /* 0x0002a2000c2e1900 */
[----:B------:R-:W-:-:S04]  /*0940*/  IMAD.WIDE R4, R18, 0x4, R4 ;  /* 0x0000000412047825 */ /* 0x000fc800078e0204 */
[----:B------:R-:W-:Y:S01]  /*0950*/  IMAD.MOV.U32 R15, RZ, RZ, RZ ;  /* 0x000000ffff0f7224 */ /* 0x000fe200078e00ff */
[----:B------:R3:W4:Y:S01]  /*0960*/  @!P6 LDG.E.EL R0, desc[UR6][R4.64] ;  /* 0x000000060400e981 */ /* 0x000722000c2e1900 */
[----:B-1----:R-:W1:Y:S04]  /*0970*/  LDC.64 R2, c[0x0][0x210] ;  /* 0x00008400ff027b82 */ /* 0x002e680000000a00 */
[----:B------:R5:W2:Y:S01]  /*0980*/  @!P5 LDG.E.EL R15, desc[UR6][R8.64] ;  /* 0x00000006080fd981 */ /* 0x000aa2000c2e1900 */
[----:B------:R-:W-:Y:S01]  /*0990*/  LOP3.LUT R20, R20, 0xffff, RZ, 0xc0, !PT ;  /* 0x0000ffff14147812 */ /* 0x000fe200078ec0ff */
[----:B------:R-:W-:Y:S01]  /*09a0*/  IMAD.MOV.U32 R26, RZ, RZ, RZ ;  /* 0x000000ffff1a7224 */ /* 0x000fe200078e00ff */
[----:B------:R-:W-:Y:S01]  /*09b0*/  ISETP.LT.AND P0, PT, R11, 0x180, !P0 ;  /* 0x000001800b00780c */ /* 0x000fe20004701270 */
[----:B------:R-:W-:Y:S01]  /*09c0*/  IMAD.IADD R7, R7, 0x1, -R24 ;  /* 0x0000000107077824 */ /* 0x000fe200078e0a18 */
[----:B---3--:R-:W3:Y:S01]  /*09d0*/  LDC.64 R4, c[0x0][0x220] ;  /* 0x00008800ff047b82 */ /* 0x008ee20000000a00 */
[----:B-----5:R-:W-:-:S02]  /*09e0*/  LOP3.LUT R9, R23, 0x3, RZ, 0xfc, !PT ;  /* 0x0000000317097812 */ /* 0x020fc400078efcff */
[----:B------:R-:W-:Y:S02]  /*09f0*/  PRMT R20, R20, 0x8880, RZ ;  /* 0x0000888014147816 */ /* 0x000fe400000000ff */
[----:B------:R-:W-:-:S04]  /*0a00*/  LEA.HI R6, R6, R9, RZ, 0x4 ;  /* 0x0000000906067211 */ /* 0x000fc800078f20ff */
[----:B------:R-:W-:Y:S01]  /*0a10*/  LOP3.LUT R6, R6, 0xfff0, RZ, 0xc0, !PT ;  /* 0x0000fff006067812 */ /* 0x000fe200078ec0ff */
[----:B------:R-:W-:-:S04]  /*0a20*/  IMAD.IADD R25, R28, 0x1, R20 ;  /* 0x000000011c197824 */ /* 0x000fc800078e0214 */
[----:B------:R-:W-:Y:S02]  /*0a30*/  IMAD.IADD R6, R9, 0x1, -R6 ;  /* 0x0000000109067824 */ /* 0x000fe400078e0a06 */
[----:B------:R-:W-:-:S04]  /*0a40*/  IMAD.WIDE R8, R25, 0x4, R16 ;  /* 0x0000000419087825 */ /* 0x000fc800078e0210 */
[--C-:B------:R-:W-:Y:S01]  /*0a50*/  IMAD R25, R19, 0x100, R23.reuse ;  /* 0x0000010013197824 */ /* 0x100fe200078e0217 */
[----:B------:R5:W2:Y:S01]  /*0a60*/  @P4 LDG.E.EL R26, desc[UR6][R8.64] ;  /* 0x00000006081a4981 */ /* 0x000aa2000c2e1900 */
[--C-:B------:R-:W-:Y:S02]  /*0a70*/  IMAD R19, R11, 0x100, R23.reuse ;  /* 0x000001000b137824 */ /* 0x100fe400078e0217 */
[--C-:B------:R-:W-:Y:S02]  /*0a80*/  IMAD R11, R18, 0x100, R23.reuse ;  /* 0x00000100120b7824 */ /* 0x100fe400078e0217 */
[----:B------:R-:W-:Y:S02]  /*0a90*/  IMAD R23, R10, 0x100, R23 ;  /* 0x000001000a177824 */ /* 0x000fe400078e0217 */
[----:B-1----:R-:W-:-:S04]  /*0aa0*/  IMAD.WIDE R24, R25, 0x4, R2 ;  /* 0x0000000419187825 */ /* 0x002fc800078e0202 */
[----:B------:R-:W-:Y:S01]  /*0ab0*/  IMAD.WIDE R2, R19, 0x4, R2 ;  /* 0x0000000413027825 */ /* 0x000fe200078e0202 */
[----:B-----5:R-:W-:-:S03]  /*0ac0*/  CS2R R8, SRZ ;  /* 0x0000000000087805 */ /* 0x020fc6000001ff00 */
[----:B---3--:R-:W-:-:S04]  /*0ad0*/  IMAD.WIDE R18, R23, 0x4, R4 ;  /* 0x0000000417127825 */ /* 0x008fc800078e0204 */
[----:B------:R-:W-:Y:S02]  /*0ae0*/  IMAD R27, R10, 0x40, R27 ;  /* 0x000000400a1b7824 */ /* 0x000fe400078e021b */
[----:B------:R-:W-:Y:S01]  /*0af0*/  IMAD.WIDE R4, R11, 0x4, R4 ;  /* 0x000000040b047825 */ /* 0x000fe200078e0204 */
[----:B------:R-:W-:-:S06]  /*0b00*/  CS2R R10, SRZ ;  /* 0x00000000000a7805 */ /* 0x000fcc000001ff00 */
[----:B------:R1:W2:Y:S01]  /*0b10*/  @P4 LDG.E.EL.128 R8, desc[UR6][R4.64] ;  /* 0x0000000604084981 */ /* 0x0002a2000c2e1d00 */
[----:B------:R-:W-:-:S04]  /*0b20*/  PRMT R23, R7, 0x8880, RZ ;  /* 0x0000888007177816 */ /* 0x000fc800000000ff */
[----:B------:R-:W-:-:S04]  /*0b30*/  PRMT R23, R23, 0x7710, RZ ;  /* 0x0000771017177816 */ /* 0x000fc800000000ff */
[----:B------:R-:W-:-:S04]  /*0b40*/  SHF.R.U32.HI R23, RZ, 0xc, R23 ;  /* 0x0000000cff177819 */ /* 0x000fc80000011617 */
[----:B------:R-:W-:-:S05]  /*0b50*/  LOP3.LUT R23, R23, 0x7, RZ, 0xc0, !PT ;  /* 0x0000000717177812 */ /* 0x000fca00078ec0ff */
[----:B------:R-:W-:-:S05]  /*0b60*/  IMAD.IADD R23, R7, 0x1, R23 ;  /* 0x0000000107177824 */ /* 0x000fca00078e0217 */
[----:B------:R-:W-:-:S05]  /*0b70*/  LOP3.LUT R23, R23, 0xf8, RZ, 0xc0, !PT ;  /* 0x000000f817177812 */ /* 0x000fca00078ec0ff */
[----:B------:R-:W-:-:S05]  /*0b80*/  IMAD.MOV R23, RZ, RZ, -R23 ;  /* 0x000000ffff177224 */ /* 0x000fca00078e0a17 */
[----:B------:R-:W-:-:S05]  /*0b90*/  PRMT R23, R23, 0x7710, RZ ;  /* 0x0000771017177816 */ /* 0x000fca00000000ff */
[----:B------:R-:W-:-:S05]  /*0ba0*/  IMAD.IADD R7, R7, 0x1, R23 ;  /* 0x0000000107077824 */ /* 0x000fca00078e0217 */
[----:B------:R-:W-:-:S04]  /*0bb0*/  LOP3.LUT R7, R7, 0xffff, RZ, 0xc0, !PT ;  /* 0x0000ffff07077812 */ /* 0x000fc800078ec0ff */
[----:B------:R-:W-:Y:S01]  /*0bc0*/  PRMT R7, R7, 0x8880, RZ ;  /* 0x0000888007077816 */ /* 0x000fe200000000ff */
[----:B------:R-:W-:-:S04]  /*0bd0*/  IMAD.MOV.U32 R23, RZ, RZ, RZ ;  /* 0x000000ffff177224 */ /* 0x000fc800078e00ff */
[----:B-1----:R-:W-:Y:S02]  /*0be0*/  IMAD.IADD R5, R28, 0x1, R7 ;  /* 0x000000011c057824 */ /* 0x002fe400078e0207 */
[----:B------:R-:W-:Y:S02]  /*0bf0*/  IMAD.IADD R21, R27, 0x1, R21 ;  /* 0x000000011b157824 */ /* 0x000fe400078e0215 */
[----:B------:R-:W-:-:S05]  /*0c00*/  IMAD.WIDE R4, R5, 0x4, R16 ;  /* 0x0000000405047825 */ /* 0x000fca00078e0210 */
[----:B------:R1:W3:Y:S01]  /*0c10*/  @P4 LDG.E.EL R23, desc[UR6][R4.64] ;  /* 0x0000000604174981 */ /* 0x0002e2000c2e1900 */
[----:B------:R-:W-:Y:S02]  /*0c20*/  IMAD.IADD R29, R27, 0x1, R20 ;  /* 0x000000011b1d7824 */ /* 0x000fe400078e0214 */
[----:B-1----:R-:W-:Y:S01]  /*0c30*/  IMAD.WIDE R4, R21, 0x4, R16 ;  /* 0x0000000415047825 */ /* 0x002fe200078e0210 */
[----:B------:R-:W-:-:S03]  /*0c40*/  CS2R R20, SRZ ;  /* 0x0000000000147805 */ /* 0x000fc6000001ff00 */
[----:B------:R-:W-:Y:S02]  /*0c50*/  IMAD.IADD R7, R27, 0x1, R7 ;  /* 0x000000011b077824 */ /* 0x000fe400078e0207 */
[----:B--2---:R-:W-:Y:S01]  /*0c60*/  FADD R22, R22, R8 ;  /* 0x0000000816167221 */ /* 0x004fe20000000000 */
[----:B------:R-:W-:-:S04]  /*0c70*/  PRMT R8, R6, 0x8880, RZ ;  /* 0x0000888006087816 */ /* 0x000fc800000000ff */
[----:B------:R-:W-:Y:S01]  /*0c80*/  PRMT R8, R8, 0x7710, RZ ;  /* 0x0000771008087816 */ /* 0x000fe200000000ff */
[----:B------:R-:W-:-:S03]  /*0c90*/  FADD R26, R26, R9 ;  /* 0x000000091a1a7221 */ /* 0x000fc60000000000 */
[----:B------:R-:W-:-:S04]  /*0ca0*/  SHF.R.U32.HI R8, RZ, 0xc, R8 ;  /* 0x0000000cff087819 */ /* 0x000fc80000011608 */
[----:B------:R-:W-:-:S05]  /*0cb0*/  LOP3.LUT R9, R8, 0x7, RZ, 0xc0, !PT ;  /* 0x0000000708097812 */ /* 0x000fca00078ec0ff */
[----:B------:R-:W-:-:S05]  /*0cc0*/  IMAD.IADD R9, R6, 0x1, R9 ;  /* 0x0000000106097824 */ /* 0x000fca00078e0209 */
[----:B------:R-:W-:-:S05]  /*0cd0*/  LOP3.LUT R9, R9, 0xf8, RZ, 0xc0, !PT ;  /* 0x000000f809097812 */ /* 0x000fca00078ec0ff */
[----:B------:R-:W-:-:S05]  /*0ce0*/  IMAD.MOV R9, RZ, RZ, -R9 ;  /* 0x000000ffff097224 */ /* 0x000fca00078e0a09 */
[----:B------:R-:W-:-:S05]  /*0cf0*/  PRMT R9, R9, 0x7710, RZ ;  /* 0x0000771009097816 */ /* 0x000fca00000000ff */
[----:B------:R-:W-:Y:S01]  /*0d00*/  IMAD.IADD R6, R6, 0x1, R9 ;  /* 0x0000000106067824 */ /* 0x000fe200078e0209 */
[----:B------:R-:W-:-:S06]  /*0d10*/  CS2R R8, SRZ ;  /* 0x0000000000087805 */ /* 0x000fcc000001ff00 */
[----:B------:R1:W2:Y:S01]  /*0d20*/  @P0 LDG.E.EL R9, desc[UR6][R4.64] ;  /* 0x0000000604090981 */ /* 0x0002a2000c2e1900 */
[----:B------:R-:W-:Y:S01]  /*0d30*/  LOP3.LUT R6, R6, 0xffff, RZ, 0xc0, !PT ;  /* 0x0000ffff06067812 */ /* 0x000fe200078ec0ff */
[----:B-1----:R-:W-:-:S03]  /*0d40*/  IMAD.WIDE R4, R29, 0x4, R16 ;  /* 0x000000041d047825 */ /* 0x002fc600078e0210 */
[----:B------:R-:W-:Y:S02]  /*0d50*/  PRMT R6, R6, 0x8880, RZ ;  /* 0x0000888006067816 */ /* 0x000fe400000000ff */
[----:B------:R1:W5:Y:S03]  /*0d60*/  @P0 LDG.E.EL R21, desc[UR6][R4.64] ;  /* 0x0000000604150981 */ /* 0x000366000c2e1900 */
[--C-:B------:R-:W-:Y:S02]  /*0d70*/  IMAD.IADD R28, R28, 0x1, R6.reuse ;  /* 0x000000011c1c7824 */ /* 0x100fe400078e0206 */
[----:B------:R-:W-:Y:S02]  /*0d80*/  IMAD.IADD R27, R27, 0x1, R6 ;  /* 0x000000011b1b7824 */ /* 0x000fe400078e0206 */
[----:B-1----:R-:W-:Y:S01]  /*0d90*/  IMAD.WIDE R4, R7, 0x4, R16 ;  /* 0x0000000407047825 */ /* 0x002fe200078e0210 */
[----:B------:R-:W-:-:S04]  /*0da0*/  CS2R R6, SRZ ;  /* 0x0000000000067805 */ /* 0x000fc8000001ff00 */
[----:B------:R1:W2:Y:S02]  /*0db0*/  @P0 LDG.E.EL R20, desc[UR6][R4.64] ;  /* 0x0000000604140981 */ /* 0x0002a4000c2e1900 */
[----:B-1----:R-:W-:-:S06]  /*0dc0*/  CS2R R4, SRZ ;  /* 0x0000000000047805 */ /* 0x002fcc000001ff00 */
[----:B------:R1:W5:Y:S02]  /*0dd0*/  @P0 LDG.E.EL.128 R4, desc[UR6][R18.64] ;  /* 0x0000000612040981 */ /* 0x000364000c2e1d00 */
[----:B-1----:R-:W-:-:S05]  /*0de0*/  IMAD.WIDE R18, R28, 0x4, R16 ;  /* 0x000000041c127825 */ /* 0x002fca00078e0210 */
[----:B------:R1:W4:Y:S01]  /*0df0*/  @P4 LDG.E.EL R8, desc[UR6][R18.64] ;  /* 0x0000000612084981 */ /* 0x000322000c2e1900 */
[----:B------:R-:W-:-:S04]  /*0e00*/  IMAD.WIDE R16, R27, 0x4, R16 ;  /* 0x000000041b107825 */ /* 0x000fc800078e0210 */
[----:B------:R-:W-:Y:S01]  /*0e10*/  IMAD.MOV.U32 R27, RZ, RZ, RZ ;  /* 0x000000ffff1b7224 */ /* 0x000fe200078e00ff */
[----:B-1----:R-:W-:-:S05]  /*0e20*/  CS2R R18, SRZ ;  /* 0x0000000000127805 */ /* 0x002fca000001ff00 */
[----:B------:R1:W4:Y:S02]  /*0e30*/  @P0 LDG.E.EL R27, desc[UR6][R16.64] ;  /* 0x00000006101b0981 */ /* 0x000324000c2e1900 */
[----:B-1----:R-:W-:-:S06]  /*0e40*/  CS2R R16, SRZ ;  /* 0x0000000000107805 */ /* 0x002fcc000001ff00 */
[----:B------:R-:W4:Y:S01]  /*0e50*/  @P4 LDG.E.EL.128 R16, desc[UR6][R24.64] ;  /* 0x0000000618104981 */ /* 0x000f22000c2e1d00 */
[----:B---3--:R-:W-:Y:S01]  /*0e60*/  FADD R23, R23, R10 ;  /* 0x0000000a17177221 */ /* 0x008fe20000000000 */
[----:B------:R-:W1:Y:S01]  /*0e70*/  S2UR UR5, SR_CgaCtaId ;  /* 0x00000000000579c3 */ /* 0x000e620000008800 */
[----:B-----5:R-:W-:Y:S01]  /*0e80*/  FADD R21, R21, R5 ;  /* 0x0000000515157221 */ /* 0x020fe20000000000 */
[----:B--2---:R-:W-:Y:S01]  /*0e90*/  FADD R4, R9, R4 ;  /* 0x0000000409047221 */ /* 0x004fe20000000000 */
[----:B----4-:R-:W-:Y:S01]  /*0ea0*/  FADD R5, R8, R11 ;  /* 0x0000000b08057221 */ /* 0x010fe20000000000 */
[----:B------:R-:W-:Y:S02]  /*0eb0*/  CS2R R8, SRZ ;  /* 0x0000000000087805 */ /* 0x000fe4000001ff00 */
[----:B------:R-:W-:-:S06]  /*0ec0*/  CS2R R10, SRZ ;  /* 0x00000000000a7805 */ /* 0x000fcc000001ff00 */
[----:B------:R-:W2:Y:S01]  /*0ed0*/  @P0 LDG.E.EL.128 R8, desc[UR6][R2.64] ;  /* 0x0000000602080981 */ /* 0x000ea2000c2e1d00 */
[----:B------:R-:W-:Y:S01]  /*0ee0*/  FADD R20, R20, R6 ;  /* 0x0000000614147221 */ /* 0x000fe20000000000 */
[C---:B------:R-:W-:Y:S01]  /*0ef0*/  FADD R29, R0.reuse, R16 ;  /* 0x00000010001d7221 */ /* 0x040fe20000000000 */
[C---:B------:R-:W-:Y:S01]  /*0f00*/  FADD R17, R0.reuse, R17 ;  /* 0x0000001100117221 */ /* 0x040fe20000000000 */
[C---:B------:R-:W-:Y:S01]  /*0f10*/  FADD R18, R0.reuse, R18 ;  /* 0x0000001200127221 */ /* 0x040fe20000000000 */
[----:B------:R-:W-:Y:S02]  /*0f20*/  FADD R6, R0, R19 ;  /* 0x0000001300067221 */ /* 0x000fe40000000000 */
[----:B------:R-:W3:Y:S01]  /*0f30*/  S2R R0, SR_TID.X ;  /* 0x0000000000007919 */ /* 0x000ee20000002100 */
[----:B------:R-:W-:Y:S01]  /*0f40*/  FADD R26, R17, R26 ;  /* 0x0000001a111a7221 */ /* 0x000fe20000000000 */
[----:B------:R-:W-:Y:S02]  /*0f50*/  UMOV UR4, 0x400 ;  /* 0x0000040000047882 */ /* 0x000fe40000000000 */
[----:B-1----:R-:W-:Y:S01]  /*0f60*/  UPRMT UR4, UR5, 0x654, UR4 ;  /* 0x0000065405047896 */ /* 0x002fe20008000004 */
[----:B------:R-:W-:Y:S01]  /*0f70*/  FADD R29, R29, R22 ;  /* 0x000000161d1d7221 */ /* 0x000fe20000000000 */
[----:B---3--:R-:W-:Y:S01]  /*0f80*/  IMAD.SHL.U32 R16, R0, 0x10, RZ ;  /* 0x0000001000107824 */ /* 0x008fe200078e00ff */
[----:B------:R-:W-:-:S04]  /*0f90*/  SHF.R.U32.HI R17, RZ, 0x6, R0 ;  /* 0x00000006ff117819 */ /* 0x000fc80000011600 */
[----:B------:R-:W-:Y:S02]  /*0fa0*/  SGXT.U32 R17, R17, 0x1 ;  /* 0x000000011111781a */ /* 0x000fe40000000000 */
[----:B------:R-:W-:-:S04]  /*0fb0*/  LOP3.LUT R16, R16, 0x3f0, RZ, 0xc0, !PT ;  /* 0x000003f010107812 */ /* 0x000fc800078ec0ff */
[C---:B------:R-:W-:Y:S02]  /*0fc0*/  LOP3.LUT R17, R16.reuse, R17, RZ, 0xfc, !PT ;  /* 0x0000001110117212 */ /* 0x040fe400078efcff */
[----:B------:R-:W-:-:S05]  /*0fd0*/  LEA R16, R16, UR4, 0x2 ;  /* 0x0000000410107c11 */ /* 0x000fca000f8e10ff */
[----:B------:R-:W-:Y:S02]  /*0fe0*/  IMAD R16, R17, 0x4, R16 ;  /* 0x0000000411107824 */ /* 0x000fe400078e0210 */
[----:B------:R-:W-:Y:S02]  /*0ff0*/  FADD R17, R18, R23 ;  /* 0x0000001712117221 */ /* 0x000fe40000000000 */
[----:B------:R-:W1:Y:S01]  /*1000*/  LDC.64 R22, c[0x0][0x230] ;  /* 0x00008c00ff167b82 */ /* 0x000e620000000a00 */
[----:B------:R3:W-:Y:S01]  /*1010*/  STS [R16], R29 ;  /* 0x0000001d10007388 */ /* 0x0007e20000000800 */
[----:B------:R-:W-:-:S06]  /*1020*/  FADD R5, R6, R5 ;  /* 0x0000000506057221 */ /* 0x000fcc0000000000 */
[----:B---3--:R-:W3:Y:S01]  /*1030*/  LDC.64 R28, c[0x0][0x238] ;  /* 0x00008e00ff1c7b82 */ /* 0x008ee20000000a00 */
[----:B------:R-:W-:Y:S01]  /*1040*/  FADD R27, R27, R7 ;  /* 0x000000071b1b7221 */ /* 0x000fe20000000000 */
[----:B------:R4:W-:Y:S01]  /*1050*/  STS [R16+0x40], R17 ;  /* 0x0000401110007388 */ /* 0x0009e20000000800 */
[----:B------:R-:W-:-:S03]  /*1060*/  CS2R R6, SRZ ;  /* 0x0000000000067805 */ /* 0x000fc6000001ff00 */
[----:B------:R5:W-:Y:S01]  /*1070*/  STS [R16+0x60], R5 ;  /* 0x0000600510007388 */ /* 0x000be20000000800 */
[----:B---3--:R-:W-:-:S04]  /*1080*/  IMAD.WIDE R28, R12, 0x4, R28 ;  /* 0x000000040c1c7825 */ /* 0x008fc800078e021c */
[C---:B--2---:R-:W-:Y:S01]  /*1090*/  FADD R19, R15.reuse, R8 ;  /* 0x000000080f137221 */ /* 0x044fe20000000000 */
[C---:B----4-:R-:W-:Y:S01]  /*10a0*/  FADD R17, R15.reuse, R10 ;  /* 0x0000000a0f117221 */ /* 0x050fe20000000000 */
[----:B------:R-:W-:Y:S02]  /*10b0*/  FADD R18, R15, R11 ;  /* 0x0000000b0f127221 */ /* 0x000fe40000000000 */
[----:B------:R-:W-:Y:S01]  /*10c0*/  FADD R19, R19, R4 ;  /* 0x0000000413137221 */ /* 0x000fe20000000000 */
[----:B-----5:R-:W-:Y:S01]  /*10d0*/  CS2R R4, SRZ ;  /* 0x0000000000047805 */ /* 0x020fe2000001ff00 */
[----:B-1----:R-:W-:-:S04]  /*10e0*/  IMAD.WIDE R10, R13, 0x4, R22 ;  /* 0x000000040d0a7825 */ /* 0x002fc800078e0216 */
[----:B------:R-:W-:-:S04]  /*10f0*/  FADD R9, R15, R9 ;  /* 0x000000090f097221 */ /* 0x000fc80000000000 */
[----:B------:R-:W-:Y:S01]  /*1100*/  FADD R21, R9, R21 ;  /* 0x0000001509157221 */ /* 0x000fe20000000000 */
[----:B------:R1:W2:Y:S01]  /*1110*/  @P1 LDG.E.EL.128 R4, desc[UR6][R10.64] ;  /* 0x000000060a041981 */ /* 0x0002a2000c2e1d00 */
[----:B------:R-:W-:Y:S01]  /*1120*/  CS2R R8, SRZ ;  /* 0x0000000000087805 */ /* 0x000fe2000001ff00 */
[----:B------:R-:W-:Y:S01]  /*1130*/  IMAD.WIDE R14, R14, 0x4, R22 ;  /* 0x000000040e0e7825 */ /* 0x000fe200078e0216 */
[----:B------:R-:W-:Y:S02]  /*1140*/  CS2R R12, SRZ ;  /* 0x00000000000c7805 */ /* 0x000fe4000001ff00 */
[----:B-1----:R-:W-:-:S06]  /*1150*/  CS2R R10, SRZ ;  /* 0x00000000000a7805 */ /* 0x002fcc000001ff00 */
[----:B------:R1:W3:Y:S02]  /*1160*/  @P3 LDG.E.EL.128 R8, desc[UR6][R14.64] ;  /* 0x000000060e083981 */ /* 0x0002e4000c2e1d00 */
[----:B-1----:R-:W-:Y:S02]  /*1170*/  IMAD.MOV.U32 R14, RZ, RZ, RZ ;  /* 0x000000ffff0e7224 */ /* 0x002fe400078e00ff */
[----:B------:R-:W-:-:S06]  /*1180*/  IMAD.MOV.U32 R15, RZ, RZ, RZ ;  /* 0x000000ffff0f7224 */ /* 0x000fcc00078e00ff */
[----:B------:R1:W2:Y:S01]  /*1190*/  @!P2 LDG.E.EL.128 R12, desc[UR6][R28.64] ;  /* 0x000000061c0ca981 */ /* 0x0002a2000c2e1d00 */
[----:B------:R-:W-:Y:S01]  /*11a0*/  FADD R17, R17, R20 ;  /* 0x0000001411117221 */ /* 0x000fe20000000000 */
[----:B------:R-:W-:Y:S02]  /*11b0*/  FADD R23, R18, R27 ;  /* 0x0000001b12177221 */ /* 0x000fe40000000000 */
[----:B------:R4:W-:Y:S04]  /*11c0*/  STS [R16+0x20], R26 ;  /* 0x0000201a10007388 */ /* 0x0009e80000000800 */
[----:B------:R-:W-:Y:S04]  /*11d0*/  STS [R16+0x8], R19 ;  /* 0x0000081310007388 */ /* 0x000fe80000000800 */
[----:B------:R-:W-:Y:S04]  /*11e0*/  STS [R16+0x28], R21 ;  /* 0x0000281510007388 */ /* 0x000fe80000000800 */
[----:B------:R-:W-:Y:S04]  /*11f0*/  STS [R16+0x48], R17 ;  /* 0x0000481110007388 */ /* 0x000fe80000000800 */
[----:B------:R-:W-:Y:S01]  /*1200*/  STS [R16+0x68], R23 ;  /* 0x0000681710007388 */ /* 0x000fe20000000800 */
[----:B----4-:R-:W-:-:S05]  /*1210*/  IMAD.SHL.U32 R26, R0, 0x4, RZ ;  /* 0x00000004001a7824 */ /* 0x010fca00078e00ff */
[----:B------:R-:W-:-:S04]  /*1220*/  LOP3.LUT R27, R26, 0x1fc, RZ, 0xc0, !PT ;  /* 0x000001fc1a1b7812 */ /* 0x000fc800078ec0ff */
[C---:B-1----:R-:W-:Y:S02]  /*1230*/  LOP3.LUT R28, R27.reuse, 0x200, RZ, 0xfc, !PT ;  /* 0x000002001b1c7812 */ /* 0x042fe400078efcff */
[----:B------:R-:W-:Y:S01]  /*1240*/  LEA R18, R27, UR4, 0x3 ;  /* 0x000000041b127c11 */ /* 0x000fe2000f8e18ff */
[----:B------:R-:W-:Y:S01]  /*1250*/  BAR.SYNC.DEFER_BLOCKING 0x0 ;  /* 0x0000000000007b1d */ /* 0x000fe20000010000 */
[----:B------:R-:W-:-:S05]  /*1260*/  LEA R20, R28, UR4, 0x3 ;  /* 0x000000041c147c11 */ /* 0x000fca000f8e18ff */
[----:B------:R-:W1:Y:S04]  /*1270*/  LDS.128 R16, [R18] ;  /* 0x0000000012107984 */ /* 0x000e680000000c00 */
[----:B------:R-:W4:Y:S01]  /*1280*/  LDS.128 R20, [R20] ;  /* 0x0000000014147984 */ /* 0x000f220000000c00 */
[----:B------:R-:W-:Y:S01]  /*1290*/  BAR.SYNC.DEFER_BLOCKING 0x0 ;  /* 0x0000000000007b1d */ /* 0x000fe20000010000 */
[C---:B--2---:R-:W-:Y:S01]  /*12a0*/  FADD R29, R12.reuse, R4 ;  /* 0x000000040c1d7221 */ /* 0x044fe20000000000 */
[----:B---3--:R-:W-:Y:S01]  /*12b0*/  FADD R8, R12, R8 ;  /* 0x000000080c087221 */ /* 0x008fe20000000000 */
[C---:B------:R-:W-:Y:S01]  /*12c0*/  FADD R4, R13.reuse, R5 ;  /* 0x000000050d047221 */ /* 0x040fe20000000000 */
[----:B------:R-:W-:Y:S01]  /*12d0*/  FADD R12, R13, R9 ;  /* 0x000000090d0c7221 */ /* 0x000fe20000000000 */
[C---:B------:R-:W-:Y:S01]  /*12e0*/  FADD R5, R14.reuse, R6 ;  /* 0x000000060e057221 */ /* 0x040fe20000000000 */
[----:B------:R-:W-:Y:S01]  /*12f0*/  FADD R9, R14, R10 ;  /* 0x0000000a0e097221 */ /* 0x000fe20000000000 */
[C---:B------:R-:W-:Y:S01]  /*1300*/  FADD R6, R15.reuse, R11 ;  /* 0x0000000b0f067221 */ /* 0x040fe20000000000 */
[----:B------:R-:W-:Y:S01]  /*1310*/  FADD R10, R15, R7 ;  /* 0x000000070f0a7221 */ /* 0x000fe20000000000 */
[----:B------:R-:W-:Y:S01]  /*1320*/  LOP3.LUT R11, R0, 0x7f, RZ, 0xc0, !PT ;  /* 0x0000007f000b7812 */ /* 0x000fe200078ec0ff */
[----:B-1----:R-:W-:Y:S01]  /*1330*/  FADD R16, R16, R29 ;  /* 0x0000001d10107221 */ /* 0x002fe20000000000 */
[----:B------:R-:W-:Y:S01]  /*1340*/  FADD R4, R17, R4 ;  /* 0x0000000411047221 */ /* 0x000fe20000000000 */
[----:B------:R-:W-:Y:S01]  /*1350*/  FADD R5, R18, R5 ;  /* 0x0000000512057221 */ /* 0x000fe20000000000 */
[----:B------:R-:W-:Y:S01]  /*1360*/  FADD R10, R19, R10 ;  /* 0x0000000a130a7221 */ /* 0x000fe20000000000 */
[----:B----4-:R-:W-:Y:S01]  /*1370*/  FADD R8, R20, R8 ;  /* 0x0000000814087221 */ /* 0x010fe20000000000 */
[----:B------:R-:W-:Y:S01]  /*1380*/  FADD R12, R21, R12 ;  /* 0x0000000c150c7221 */ /* 0x000fe20000000000 */
[----:B------:R-:W-:Y:S01]  /*1390*/  LEA R11, R11, UR4, 0x2 ;  /* 0x000000040b0b7c11 */ /* 0x000fe2000f8e10ff */
[----:B------:R-:W-:Y:S01]  /*13a0*/  FADD R9, R22, R9 ;  /* 0x0000000916097221 */ /* 0x000fe20000000000 */
[----:B------:R-:W-:-:S03]  /*13b0*/  FADD R23, R23, R6 ;  /* 0x0000000617177221 */ /* 0x000fc60000000000 */
[----:B------:R-:W-:Y:S04]  /*13c0*/  STS [R11], R16 ;  /* 0x000000100b007388 */ /* 0x000fe80000000800 */
[----:B------:R-:W-:Y:S04]  /*13d0*/  STS [R11+0x404], R4 ;  /* 0x000404040b007388 */ /* 0x000fe80000000800 */
[----:B------:R-:W-:Y:S04]  /*13e0*/  STS [R11+0x808], R5 ;  /* 0x000808050b007388 */ /* 0x000fe80000000800 */
[----:B------:R-:W-:Y:S04]  /*13f0*/  STS [R11+0xc0c], R10 ;  /* 0x000c0c0a0b007388 */ /* 0x000fe80000000800 */
[----:B------:R1:W-:Y:S04]  /*1400*/  STS [R11+0x200], R8 ;  /* 0x000200080b007388 */ /* 0x0003e80000000800 */
[----:B------:R-:W-:Y:S04]  /*1410*/  STS [R11+0x604], R12 ;  /* 0x0006040c0b007388 */ /* 0x000fe80000000800 */
[----:B------:R-:W-:Y:S04]  /*1420*/  STS [R11+0xa08], R9 ;  /* 0x000a08090b007388 */ /* 0x000fe80000000800 */
[----:B------:R-:W-:Y:S01]  /*1430*/  STS [R11+0xe0c], R23 ;  /* 0x000e0c170b007388 */ /* 0x000fe20000000800 */
[----:B------:R-:W-:-:S04]  /*1440*/  SHF.R.U32.HI R7, RZ, 0x8, R26 ;  /* 0x00000008ff077819 */ /* 0x000fc8000001161a */
[----:B------:R-:W-:-:S04]  /*1450*/  SGXT.U32 R7, R7, 0x1 ;  /* 0x000000010707781a */ /* 0x000fc80000000000 */
[----:B------:R-:W-:Y:S02]  /*1460*/  LEA R6, R7, UR4, 0x2 ;  /* 0x0000000407067c11 */ /* 0x000fe4000f8e10ff */
[----:B------:R-:W-:-:S03]  /*1470*/  LOP3.LUT R0, R7, 0x1fc, R26, 0xf8, !PT ;  /* 0x000001fc07007812 */ /* 0x000fc600078ef81a */
[----:B------:R-:W-:Y:S01]  /*1480*/  IMAD R13, R27, 0x4, R6 ;  /* 0x000000041b0d7824 */ /* 0x000fe200078e0206 */
[----:B------:R-:W-:Y:S01]  /*1490*/  BAR.SYNC.DEFER_BLOCKING 0x0 ;  /* 0x0000000000007b1d */ /* 0x000fe20000010000 */
[----:B------:R-:W-:-:S05]  /*14a0*/  LEA R0, R0, UR4, 0x2 ;  /* 0x0000000400007c11 */ /* 0x000fca000f8e10ff */
[----:B------:R-:W-:Y:S04]  /*14b0*/  LDS R4, [R0] ;  /* 0x0000000000047984 */ /* 0x000fe80000000800 */
[----:B------:R-:W-:Y:S04]  /*14c0*/  LDS R6, [R0+0x8] ;  /* 0x0000080000067984 */ /* 0x000fe80000000800 */
[----:B------:R-:W-:Y:S04]  /*14d0*/  LDS R5, [R13+0x4] ;  /* 0x000004000d057984 */ /* 0x000fe80000000800 */
[----:B------:R-:W2:Y:S01]  /*14e0*/  LDS R7, [R13+0xc] ;  /* 0x00000c000d077984 */ /* 0x000ea20000000800 */
[----:B------:R-:W-:-:S04]  /*14f0*/  SHF.R.U32.HI R15, RZ, 0x8, R28 ;  /* 0x00000008ff0f7819 */ /* 0x000fc8000001161c */
[----:B-1----:R-:W-:Y:S02]  /*1500*/  LEA R8, R15, UR4, 0x2 ;  /* 0x000000040f087c11 */ /* 0x002fe4000f8e10ff */
[----:B------:R-:W-:-:S04]  /*1510*/  LOP3.LUT R15, R15, 0x1fc, R26, 0xf8, !PT ;  /* 0x000001fc0f0f7812 */ /* 0x000fc800078ef81a */
[----:B------:R-:W-:Y:S01]  /*1520*/  LEA R15, R15, UR4, 0x2 ;  /* 0x000000040f0f7c11 */ /* 0x000fe2000f8e10ff */
[----:B------:R-:W-:Y:S01]  /*1530*/  IMAD R8, R27, 0x4, R8 ;  /* 0x000000041b087824 */ /* 0x000fe200078e0208 */
[----:B--2---:R1:W-:Y:S01]  /*1540*/  @P4 STG.E.128 desc[UR6][R24.64], R4 ;  /* 0x0000000418004986 */ /* 0x0043e2000c101d06 */
[----:B------:R-:W-:Y:S05]  /*1550*/  @!P0 EXIT ;  /* 0x000000000000894d */ /* 0x000fea0003800000 */
[----:B-1----:R-:W-:Y:S04]  /*1560*/  LDS R4, [R15+0x800] ;  /* 0x000800000f047984 */ /* 0x002fe80000000800 */
[----:B------:R-:W-:Y:S04]  /*1570*/  LDS R5, [R8+0x804] ;  /* 0x0008040008057984 */ /* 0x000fe80000000800 */
[----:B------:R-:W-:Y:S04]  /*1580*/  LDS R6, [R8+0x808] ;  /* 0x0008080008067984 */ /* 0x000fe80000000800 */
[----:B------:R-:W0:Y:S04]  /*1590*/  LDS R7, [R8+0x80c] ;  /* 0x00080c0008077984 */ /* 0x000e280000000800 */
[----:B0-----:R-:W-:Y:S01]  /*15a0*/  STG.E.128 desc[UR6][R2.64], R4 ;  /* 0x0000000402007986 */ /* 0x001fe2000c101d06 */
[----:B------:R-:W-:Y:S05]  /*15b0*/  EXIT ;  /* 0x000000000000794d */ /* 0x000fea0003800000 */
.L_x_0:
[----:B------:R-:W-:-:S00]  /*15c0*/  BRA `(.L_x_0) ;  /* 0xfffffffc00fc7947 */ /* 0x000fc0000383ffff */
[----:B------:R-:W-:-:S00]  /*15d0*/  NOP ;  /* 0x0000000000007918 */ /* 0x000fc00000000000 */
        /* <DEDUP_REMOVED lines=10> */
.L_x_1:


//--------------------- .nv.shared.triton_poi_fused_add_8 --------------------------
	.section	.nv.shared.triton_poi_fused_add_8,"aw",@nobits
	.sectionflags	@""
	.align	16
	.zero		1024


//--------------------- .nv.constant0.triton_poi_fused_add_8 --------------------------
	.section	.nv.constant0.triton_poi_fused_add_8,"a",@progbits
	.sectionflags	@""
	.align	4
.nv.constant0.triton_poi_fused_add_8:
	.zero		584
